//
// Generated by NVIDIA NVVM Compiler
//
// Compiler Build ID: CL-36424714
// Cuda compilation tools, release 13.0, V13.0.88
// Based on NVVM 20.0.0
//

.version 9.0
.target sm_100
.address_size 64

	// .globl	_Z9matrixMulPfS_S_
// _ZZ9matrixMulPfS_S_E3s_a has been demoted
// _ZZ9matrixMulPfS_S_E3s_b has been demoted

.visible .entry _Z9matrixMulPfS_S_(
	.param .u64 .ptr .align 1 _Z9matrixMulPfS_S__param_0,
	.param .u64 .ptr .align 1 _Z9matrixMulPfS_S__param_1,
	.param .u64 .ptr .align 1 _Z9matrixMulPfS_S__param_2
)
.maxntid 128
{
	.reg .pred 	%p<5>;
	.reg .b16 	%rs<3>;
	.reg .b32 	%r<66>;
	.reg .b32 	%f<674>;
	.reg .b64 	%rd<17>;
	// demoted variable
	.shared .align 4 .b8 _ZZ9matrixMulPfS_S_E3s_a[8192];
	// demoted variable
	.shared .align 4 .b8 _ZZ9matrixMulPfS_S_E3s_b[8192];
	ld.param.u64 	%rd6, [_Z9matrixMulPfS_S__param_0];
	ld.param.u64 	%rd7, [_Z9matrixMulPfS_S__param_1];
	cvta.to.global.u64 	%rd8, %rd6;
	cvta.to.global.u64 	%rd1, %rd7;
	mov.u32 	%r1, %ctaid.y;
	mov.u32 	%r20, %ctaid.x;
	shl.b32 	%r2, %r20, 7;
	mov.u32 	%r21, %tid.x;
	shr.u32 	%r3, %r21, 5;
	and.b32  	%r22, %r21, 64;
	shl.b32 	%r23, %r21, 1;
	and.b32  	%r24, %r23, 56;
	shl.b32 	%r25, %r21, 2;
	and.b32  	%r26, %r25, 12;
	shr.u32 	%r4, %r21, 2;
	and.b32  	%r5, %r25, 124;
	or.b32  	%r6, %r24, %r22;
	and.b32  	%r27, %r23, 64;
	or.b32  	%r7, %r27, %r26;
	shl.b32 	%r28, %r1, 17;
	shl.b32 	%r29, %r4, 10;
	or.b32  	%r30, %r28, %r29;
	or.b32  	%r31, %r30, %r26;
	mul.wide.u32 	%rd9, %r31, 4;
	add.s64 	%rd2, %rd8, %rd9;
	shl.b32 	%r32, %r4, 6;
	cvt.u16.u32 	%rs1, %r21;
	and.b16  	%rs2, %rs1, 3;
	mul.wide.u16 	%r33, %rs2, 16;
	or.b32  	%r34, %r32, %r33;
	mov.u32 	%r35, _ZZ9matrixMulPfS_S_E3s_a;
	add.s32 	%r8, %r35, %r34;
	mov.b32 	%r61, 0;
	mov.f32 	%f418, 0f00000000;
	mov.f32 	%f419, %f418;
	mov.f32 	%f420, %f418;
	mov.f32 	%f421, %f418;
	mov.f32 	%f422, %f418;
	mov.f32 	%f423, %f418;
	mov.f32 	%f424, %f418;
	mov.f32 	%f425, %f418;
	mov.f32 	%f426, %f418;
	mov.f32 	%f427, %f418;
	mov.f32 	%f428, %f418;
	mov.f32 	%f429, %f418;
	mov.f32 	%f430, %f418;
	mov.f32 	%f431, %f418;
	mov.f32 	%f432, %f418;
	mov.f32 	%f433, %f418;
	mov.f32 	%f434, %f418;
	mov.f32 	%f435, %f418;
	mov.f32 	%f436, %f418;
	mov.f32 	%f437, %f418;
	mov.f32 	%f438, %f418;
	mov.f32 	%f439, %f418;
	mov.f32 	%f440, %f418;
	mov.f32 	%f441, %f418;
	mov.f32 	%f442, %f418;
	mov.f32 	%f443, %f418;
	mov.f32 	%f444, %f418;
	mov.f32 	%f445, %f418;
	mov.f32 	%f446, %f418;
	mov.f32 	%f447, %f418;
	mov.f32 	%f448, %f418;
	mov.f32 	%f449, %f418;
	mov.f32 	%f450, %f418;
	mov.f32 	%f451, %f418;
	mov.f32 	%f452, %f418;
	mov.f32 	%f453, %f418;
	mov.f32 	%f454, %f418;
	mov.f32 	%f455, %f418;
	mov.f32 	%f456, %f418;
	mov.f32 	%f457, %f418;
	mov.f32 	%f458, %f418;
	mov.f32 	%f459, %f418;
	mov.f32 	%f460, %f418;
	mov.f32 	%f461, %f418;
	mov.f32 	%f462, %f418;
	mov.f32 	%f463, %f418;
	mov.f32 	%f464, %f418;
	mov.f32 	%f465, %f418;
	mov.f32 	%f466, %f418;
	mov.f32 	%f467, %f418;
	mov.f32 	%f468, %f418;
	mov.f32 	%f469, %f418;
	mov.f32 	%f470, %f418;
	mov.f32 	%f471, %f418;
	mov.f32 	%f472, %f418;
	mov.f32 	%f473, %f418;
	mov.f32 	%f474, %f418;
	mov.f32 	%f475, %f418;
	mov.f32 	%f476, %f418;
	mov.f32 	%f477, %f418;
	mov.f32 	%f478, %f418;
	mov.f32 	%f479, %f418;
	mov.f32 	%f480, %f418;
	mov.f32 	%f481, %f418;
	mov.f32 	%f482, %f418;
	mov.f32 	%f483, %f418;
	mov.f32 	%f484, %f418;
	mov.f32 	%f485, %f418;
	mov.f32 	%f486, %f418;
	mov.f32 	%f487, %f418;
	mov.f32 	%f488, %f418;
	mov.f32 	%f489, %f418;
	mov.f32 	%f490, %f418;
	mov.f32 	%f491, %f418;
	mov.f32 	%f492, %f418;
	mov.f32 	%f493, %f418;
	mov.f32 	%f494, %f418;
	mov.f32 	%f495, %f418;
	mov.f32 	%f496, %f418;
	mov.f32 	%f497, %f418;
	mov.f32 	%f498, %f418;
	mov.f32 	%f499, %f418;
	mov.f32 	%f500, %f418;
	mov.f32 	%f501, %f418;
	mov.f32 	%f502, %f418;
	mov.f32 	%f503, %f418;
	mov.f32 	%f504, %f418;
	mov.f32 	%f505, %f418;
	mov.f32 	%f506, %f418;
	mov.f32 	%f507, %f418;
	mov.f32 	%f508, %f418;
	mov.f32 	%f509, %f418;
	mov.f32 	%f510, %f418;
	mov.f32 	%f511, %f418;
	mov.f32 	%f512, %f418;
	mov.f32 	%f513, %f418;
	mov.f32 	%f514, %f418;
	mov.f32 	%f515, %f418;
	mov.f32 	%f516, %f418;
	mov.f32 	%f517, %f418;
	mov.f32 	%f518, %f418;
	mov.f32 	%f519, %f418;
	mov.f32 	%f520, %f418;
	mov.f32 	%f521, %f418;
	mov.f32 	%f522, %f418;
	mov.f32 	%f523, %f418;
	mov.f32 	%f524, %f418;
	mov.f32 	%f525, %f418;
	mov.f32 	%f526, %f418;
	mov.f32 	%f527, %f418;
	mov.f32 	%f528, %f418;
	mov.f32 	%f529, %f418;
	mov.f32 	%f530, %f418;
	mov.f32 	%f531, %f418;
	mov.f32 	%f532, %f418;
	mov.f32 	%f533, %f418;
	mov.f32 	%f534, %f418;
	mov.f32 	%f535, %f418;
	mov.f32 	%f536, %f418;
	mov.f32 	%f537, %f418;
	mov.f32 	%f538, %f418;
	mov.f32 	%f539, %f418;
	mov.f32 	%f540, %f418;
	mov.f32 	%f541, %f418;
	mov.f32 	%f542, %f418;
	mov.f32 	%f543, %f418;
	mov.f32 	%f544, %f418;
	mov.f32 	%f545, %f418;
$L__BB0_1:
	mov.u32 	%r62, %r8;
	mov.u64 	%rd16, %rd2;
	mov.u32 	%r63, %r4;
$L__BB0_2:
	ld.global.v4.f32 	{%f386, %f387, %f388, %f389}, [%rd16];
	st.shared.v4.f32 	[%r62], {%f386, %f387, %f388, %f389};
	add.s32 	%r12, %r63, 32;
	add.s64 	%rd16, %rd16, 131072;
	add.s32 	%r62, %r62, 2048;
	setp.lt.u32 	%p1, %r63, 96;
	mov.u32 	%r63, %r12;
	@%p1 bra 	$L__BB0_2;
	mov.u32 	%r64, %r3;
$L__BB0_4:
	shl.b32 	%r36, %r5, 2;
	shl.b32 	%r37, %r64, 9;
	or.b32  	%r38, %r37, %r36;
	mov.u32 	%r39, _ZZ9matrixMulPfS_S_E3s_b;
	add.s32 	%r40, %r39, %r38;
	add.s32 	%r41, %r64, %r61;
	shl.b32 	%r42, %r41, 10;
	add.s32 	%r43, %r5, %r2;
	add.s32 	%r44, %r43, %r42;
	mul.wide.s32 	%rd10, %r44, 4;
	add.s64 	%rd11, %rd1, %rd10;
	ld.global.v4.f32 	{%f390, %f391, %f392, %f393}, [%rd11];
	st.shared.v4.f32 	[%r40], {%f390, %f391, %f392, %f393};
	add.s32 	%r15, %r64, 4;
	setp.lt.u32 	%p2, %r64, 12;
	mov.u32 	%r64, %r15;
	@%p2 bra 	$L__BB0_4;
	bar.sync 	0;
	mov.b32 	%r65, 0;
$L__BB0_6:
	shl.b32 	%r46, %r6, 4;
	add.s32 	%r47, %r46, %r65;
	shl.b32 	%r48, %r47, 2;
	mov.u32 	%r49, _ZZ9matrixMulPfS_S_E3s_a;
	add.s32 	%r50, %r49, %r48;
	ld.shared.f32 	%f394, [%r50];
	ld.shared.f32 	%f395, [%r50+64];
	ld.shared.f32 	%f396, [%r50+128];
	ld.shared.f32 	%f397, [%r50+192];
	ld.shared.f32 	%f398, [%r50+256];
	ld.shared.f32 	%f399, [%r50+320];
	ld.shared.f32 	%f400, [%r50+384];
	ld.shared.f32 	%f401, [%r50+448];
	shl.b32 	%r51, %r7, 2;
	shl.b32 	%r52, %r65, 9;
	or.b32  	%r53, %r52, %r51;
	mov.u32 	%r54, _ZZ9matrixMulPfS_S_E3s_b;
	add.s32 	%r55, %r54, %r53;
	ld.shared.f32 	%f402, [%r55];
	ld.shared.f32 	%f403, [%r55+4];
	ld.shared.f32 	%f404, [%r55+8];
	ld.shared.f32 	%f405, [%r55+12];
	ld.shared.f32 	%f406, [%r55+64];
	ld.shared.f32 	%f407, [%r55+68];
	ld.shared.f32 	%f408, [%r55+72];
	ld.shared.f32 	%f409, [%r55+76];
	ld.shared.f32 	%f410, [%r55+128];
	ld.shared.f32 	%f411, [%r55+132];
	ld.shared.f32 	%f412, [%r55+136];
	ld.shared.f32 	%f413, [%r55+140];
	ld.shared.f32 	%f414, [%r55+192];
	ld.shared.f32 	%f415, [%r55+196];
	ld.shared.f32 	%f416, [%r55+200];
	ld.shared.f32 	%f417, [%r55+204];
	fma.rn.f32 	%f545, %f394, %f402, %f545;
	fma.rn.f32 	%f529, %f395, %f402, %f529;
	fma.rn.f32 	%f513, %f396, %f402, %f513;
	fma.rn.f32 	%f497, %f397, %f402, %f497;
	fma.rn.f32 	%f481, %f398, %f402, %f481;
	fma.rn.f32 	%f465, %f399, %f402, %f465;
	fma.rn.f32 	%f449, %f400, %f402, %f449;
	fma.rn.f32 	%f433, %f401, %f402, %f433;
	fma.rn.f32 	%f544, %f394, %f403, %f544;
	fma.rn.f32 	%f528, %f395, %f403, %f528;
	fma.rn.f32 	%f512, %f396, %f403, %f512;
	fma.rn.f32 	%f496, %f397, %f403, %f496;
	fma.rn.f32 	%f480, %f398, %f403, %f480;
	fma.rn.f32 	%f464, %f399, %f403, %f464;
	fma.rn.f32 	%f448, %f400, %f403, %f448;
	fma.rn.f32 	%f432, %f401, %f403, %f432;
	fma.rn.f32 	%f543, %f394, %f404, %f543;
	fma.rn.f32 	%f527, %f395, %f404, %f527;
	fma.rn.f32 	%f511, %f396, %f404, %f511;
	fma.rn.f32 	%f495, %f397, %f404, %f495;
	fma.rn.f32 	%f479, %f398, %f404, %f479;
	fma.rn.f32 	%f463, %f399, %f404, %f463;
	fma.rn.f32 	%f447, %f400, %f404, %f447;
	fma.rn.f32 	%f431, %f401, %f404, %f431;
	fma.rn.f32 	%f542, %f394, %f405, %f542;
	fma.rn.f32 	%f526, %f395, %f405, %f526;
	fma.rn.f32 	%f510, %f396, %f405, %f510;
	fma.rn.f32 	%f494, %f397, %f405, %f494;
	fma.rn.f32 	%f478, %f398, %f405, %f478;
	fma.rn.f32 	%f462, %f399, %f405, %f462;
	fma.rn.f32 	%f446, %f400, %f405, %f446;
	fma.rn.f32 	%f430, %f401, %f405, %f430;
	fma.rn.f32 	%f541, %f394, %f406, %f541;
	fma.rn.f32 	%f525, %f395, %f406, %f525;
	fma.rn.f32 	%f509, %f396, %f406, %f509;
	fma.rn.f32 	%f493, %f397, %f406, %f493;
	fma.rn.f32 	%f477, %f398, %f406, %f477;
	fma.rn.f32 	%f461, %f399, %f406, %f461;
	fma.rn.f32 	%f445, %f400, %f406, %f445;
	fma.rn.f32 	%f429, %f401, %f406, %f429;
	fma.rn.f32 	%f540, %f394, %f407, %f540;
	fma.rn.f32 	%f524, %f395, %f407, %f524;
	fma.rn.f32 	%f508, %f396, %f407, %f508;
	fma.rn.f32 	%f492, %f397, %f407, %f492;
	fma.rn.f32 	%f476, %f398, %f407, %f476;
	fma.rn.f32 	%f460, %f399, %f407, %f460;
	fma.rn.f32 	%f444, %f400, %f407, %f444;
	fma.rn.f32 	%f428, %f401, %f407, %f428;
	fma.rn.f32 	%f539, %f394, %f408, %f539;
	fma.rn.f32 	%f523, %f395, %f408, %f523;
	fma.rn.f32 	%f507, %f396, %f408, %f507;
	fma.rn.f32 	%f491, %f397, %f408, %f491;
	fma.rn.f32 	%f475, %f398, %f408, %f475;
	fma.rn.f32 	%f459, %f399, %f408, %f459;
	fma.rn.f32 	%f443, %f400, %f408, %f443;
	fma.rn.f32 	%f427, %f401, %f408, %f427;
	fma.rn.f32 	%f538, %f394, %f409, %f538;
	fma.rn.f32 	%f522, %f395, %f409, %f522;
	fma.rn.f32 	%f506, %f396, %f409, %f506;
	fma.rn.f32 	%f490, %f397, %f409, %f490;
	fma.rn.f32 	%f474, %f398, %f409, %f474;
	fma.rn.f32 	%f458, %f399, %f409, %f458;
	fma.rn.f32 	%f442, %f400, %f409, %f442;
	fma.rn.f32 	%f426, %f401, %f409, %f426;
	fma.rn.f32 	%f537, %f394, %f410, %f537;
	fma.rn.f32 	%f521, %f395, %f410, %f521;
	fma.rn.f32 	%f505, %f396, %f410, %f505;
	fma.rn.f32 	%f489, %f397, %f410, %f489;
	fma.rn.f32 	%f473, %f398, %f410, %f473;
	fma.rn.f32 	%f457, %f399, %f410, %f457;
	fma.rn.f32 	%f441, %f400, %f410, %f441;
	fma.rn.f32 	%f425, %f401, %f410, %f425;
	fma.rn.f32 	%f536, %f394, %f411, %f536;
	fma.rn.f32 	%f520, %f395, %f411, %f520;
	fma.rn.f32 	%f504, %f396, %f411, %f504;
	fma.rn.f32 	%f488, %f397, %f411, %f488;
	fma.rn.f32 	%f472, %f398, %f411, %f472;
	fma.rn.f32 	%f456, %f399, %f411, %f456;
	fma.rn.f32 	%f440, %f400, %f411, %f440;
	fma.rn.f32 	%f424, %f401, %f411, %f424;
	fma.rn.f32 	%f535, %f394, %f412, %f535;
	fma.rn.f32 	%f519, %f395, %f412, %f519;
	fma.rn.f32 	%f503, %f396, %f412, %f503;
	fma.rn.f32 	%f487, %f397, %f412, %f487;
	fma.rn.f32 	%f471, %f398, %f412, %f471;
	fma.rn.f32 	%f455, %f399, %f412, %f455;
	fma.rn.f32 	%f439, %f400, %f412, %f439;
	fma.rn.f32 	%f423, %f401, %f412, %f423;
	fma.rn.f32 	%f534, %f394, %f413, %f534;
	fma.rn.f32 	%f518, %f395, %f413, %f518;
	fma.rn.f32 	%f502, %f396, %f413, %f502;
	fma.rn.f32 	%f486, %f397, %f413, %f486;
	fma.rn.f32 	%f470, %f398, %f413, %f470;
	fma.rn.f32 	%f454, %f399, %f413, %f454;
	fma.rn.f32 	%f438, %f400, %f413, %f438;
	fma.rn.f32 	%f422, %f401, %f413, %f422;
	fma.rn.f32 	%f533, %f394, %f414, %f533;
	fma.rn.f32 	%f517, %f395, %f414, %f517;
	fma.rn.f32 	%f501, %f396, %f414, %f501;
	fma.rn.f32 	%f485, %f397, %f414, %f485;
	fma.rn.f32 	%f469, %f398, %f414, %f469;
	fma.rn.f32 	%f453, %f399, %f414, %f453;
	fma.rn.f32 	%f437, %f400, %f414, %f437;
	fma.rn.f32 	%f421, %f401, %f414, %f421;
	fma.rn.f32 	%f532, %f394, %f415, %f532;
	fma.rn.f32 	%f516, %f395, %f415, %f516;
	fma.rn.f32 	%f500, %f396, %f415, %f500;
	fma.rn.f32 	%f484, %f397, %f415, %f484;
	fma.rn.f32 	%f468, %f398, %f415, %f468;
	fma.rn.f32 	%f452, %f399, %f415, %f452;
	fma.rn.f32 	%f436, %f400, %f415, %f436;
	fma.rn.f32 	%f420, %f401, %f415, %f420;
	fma.rn.f32 	%f531, %f394, %f416, %f531;
	fma.rn.f32 	%f515, %f395, %f416, %f515;
	fma.rn.f32 	%f499, %f396, %f416, %f499;
	fma.rn.f32 	%f483, %f397, %f416, %f483;
	fma.rn.f32 	%f467, %f398, %f416, %f467;
	fma.rn.f32 	%f451, %f399, %f416, %f451;
	fma.rn.f32 	%f435, %f400, %f416, %f435;
	fma.rn.f32 	%f419, %f401, %f416, %f419;
	fma.rn.f32 	%f530, %f394, %f417, %f530;
	fma.rn.f32 	%f514, %f395, %f417, %f514;
	fma.rn.f32 	%f498, %f396, %f417, %f498;
	fma.rn.f32 	%f482, %f397, %f417, %f482;
	fma.rn.f32 	%f466, %f398, %f417, %f466;
	fma.rn.f32 	%f450, %f399, %f417, %f450;
	fma.rn.f32 	%f434, %f400, %f417, %f434;
	fma.rn.f32 	%f418, %f401, %f417, %f418;
	add.s32 	%r65, %r65, 1;
	setp.ne.s32 	%p3, %r65, 16;
	@%p3 bra 	$L__BB0_6;
	bar.sync 	0;
	add.s32 	%r18, %r61, 16;
	setp.lt.u32 	%p4, %r61, 1008;
	mov.u32 	%r61, %r18;
	@%p4 bra 	$L__BB0_1;
	ld.param.u64 	%rd15, [_Z9matrixMulPfS_S__param_2];
	cvta.to.global.u64 	%rd12, %rd15;
	add.s32 	%r56, %r7, %r2;
	shl.b32 	%r57, %r6, 10;
	or.b32  	%r59, %r28, %r57;
	add.s32 	%r60, %r56, %r59;
	mul.wide.s32 	%rd13, %r60, 4;
	add.s64 	%rd14, %rd12, %rd13;
	st.global.v4.f32 	[%rd14], {%f545, %f544, %f543, %f542};
	st.global.v4.f32 	[%rd14+4096], {%f529, %f528, %f527, %f526};
	st.global.v4.f32 	[%rd14+8192], {%f513, %f512, %f511, %f510};
	st.global.v4.f32 	[%rd14+12288], {%f497, %f496, %f495, %f494};
	st.global.v4.f32 	[%rd14+16384], {%f481, %f480, %f479, %f478};
	st.global.v4.f32 	[%rd14+20480], {%f465, %f464, %f463, %f462};
	st.global.v4.f32 	[%rd14+24576], {%f449, %f448, %f447, %f446};
	st.global.v4.f32 	[%rd14+28672], {%f433, %f432, %f431, %f430};
	st.global.v4.f32 	[%rd14+64], {%f541, %f540, %f539, %f538};
	st.global.v4.f32 	[%rd14+4160], {%f525, %f524, %f523, %f522};
	st.global.v4.f32 	[%rd14+8256], {%f509, %f508, %f507, %f506};
	st.global.v4.f32 	[%rd14+12352], {%f493, %f492, %f491, %f490};
	st.global.v4.f32 	[%rd14+16448], {%f477, %f476, %f475, %f474};
	st.global.v4.f32 	[%rd14+20544], {%f461, %f460, %f459, %f458};
	st.global.v4.f32 	[%rd14+24640], {%f445, %f444, %f443, %f442};
	st.global.v4.f32 	[%rd14+28736], {%f429, %f428, %f427, %f426};
	st.global.v4.f32 	[%rd14+128], {%f537, %f536, %f535, %f534};
	st.global.v4.f32 	[%rd14+4224], {%f521, %f520, %f519, %f518};
	st.global.v4.f32 	[%rd14+8320], {%f505, %f504, %f503, %f502};
	st.global.v4.f32 	[%rd14+12416], {%f489, %f488, %f487, %f486};
	st.global.v4.f32 	[%rd14+16512], {%f473, %f472, %f471, %f470};
	st.global.v4.f32 	[%rd14+20608], {%f457, %f456, %f455, %f454};
	st.global.v4.f32 	[%rd14+24704], {%f441, %f440, %f439, %f438};
	st.global.v4.f32 	[%rd14+28800], {%f425, %f424, %f423, %f422};
	st.global.v4.f32 	[%rd14+192], {%f533, %f532, %f531, %f530};
	st.global.v4.f32 	[%rd14+4288], {%f517, %f516, %f515, %f514};
	st.global.v4.f32 	[%rd14+8384], {%f501, %f500, %f499, %f498};
	st.global.v4.f32 	[%rd14+12480], {%f485, %f484, %f483, %f482};
	st.global.v4.f32 	[%rd14+16576], {%f469, %f468, %f467, %f466};
	st.global.v4.f32 	[%rd14+20672], {%f453, %f452, %f451, %f450};
	st.global.v4.f32 	[%rd14+24768], {%f437, %f436, %f435, %f434};
	st.global.v4.f32 	[%rd14+28864], {%f421, %f420, %f419, %f418};
	ret;

}


// ===== COMPILED SASS (sm_100) =====

	.target	sm_100

	.elftype	@"ET_EXEC"


//--------------------- .note.nv.tkinfo           --------------------------
	.section	.note.nv.tkinfo,"",@"SHT_NOTE"
	.sectionflags	@"SHF_NOTE_NV_TKINFO"
	.tkinfo
        /*0018*/ 	.word	0x00000002
        /*0030*/ 	.string	""
        /*0030*/ 	.string	"ptxas"
        /*0030*/ 	.string	"Cuda compilation tools, release 13.0, V13.0.88"
        /*0030*/ 	.string	"Build cuda_13.0.r13.0/compiler.36424714_0"
        /*0030*/ 	.string	"-arch sm_100 -m 64 "



//--------------------- .note.nv.cuinfo           --------------------------
	.section	.note.nv.cuinfo,"",@"SHT_NOTE"
	.sectionflags	@"SHF_NOTE_NV_CUINFO"
        /*0018*/ 	.short	0x0002
        /*001a*/ 	.short	0x0064
        /*001c*/ 	.short	0x0082
	.zero		2


//--------------------- .nv.info                  --------------------------
	.section	.nv.info,"",@"SHT_CUDA_INFO"
	.align	4


	//----- nvinfo : EIATTR_REGCOUNT
	.align		4
        /*0000*/ 	.byte	0x04, 0x2f
        /*0002*/ 	.short	(.L_1 - .L_0)
	.align		4
.L_0:
        /*0004*/ 	.word	index@(_Z9matrixMulPfS_S_)
        /*0008*/ 	.word	0x0000009f


	//----- nvinfo : EIATTR_FRAME_SIZE
	.align		4
.L_1:
        /*000c*/ 	.byte	0x04, 0x11
        /*000e*/ 	.short	(.L_3 - .L_2)
	.align		4
.L_2:
        /*0010*/ 	.word	index@(_Z9matrixMulPfS_S_)
        /*0014*/ 	.word	0x00000000


	//----- nvinfo : EIATTR_MIN_STACK_SIZE
	.align		4
.L_3:
        /*0018*/ 	.byte	0x04, 0x12
        /*001a*/ 	.short	(.L_5 - .L_4)
	.align		4
.L_4:
        /*001c*/ 	.word	index@(_Z9matrixMulPfS_S_)
        /*0020*/ 	.word	0x00000000
.L_5:


//--------------------- .nv.compat                --------------------------
	.section	.nv.compat,"",@"SHT_CUDA_COMPAT_INFO"
	.align	4
        /*0000*/ 	.byte	0x02, 0x09, 0x00, 0x00, 0x02, 0x02, 0x01, 0x00, 0x02, 0x05, 0x05, 0x00, 0x03, 0x07, 0x01, 0x01
        /*0010*/ 	.byte	0x02, 0x03, 0x00, 0x00, 0x02, 0x06, 0x01, 0x00, 0x04, 0x0b, 0x08, 0x00, 0x09, 0x00, 0x00, 0x00
        /*0020*/ 	.byte	0x00, 0x00, 0x00, 0x00


//--------------------- .nv.info._Z9matrixMulPfS_S_ --------------------------
	.section	.nv.info._Z9matrixMulPfS_S_,"",@"SHT_CUDA_INFO"
	.sectionflags	@""
	.align	4


	//----- nvinfo : EIATTR_CUDA_API_VERSION
	.align		4
        /*0000*/ 	.byte	0x04, 0x37
        /*0002*/ 	.short	(.L_7 - .L_6)
.L_6:
        /*0004*/ 	.word	0x00000082


	//----- nvinfo : EIATTR_KPARAM_INFO
	.align		4
.L_7:
        /*0008*/ 	.byte	0x04, 0x17
        /*000a*/ 	.short	(.L_9 - .L_8)
.L_8:
        /*000c*/ 	.word	0x00000000
        /*0010*/ 	.short	0x0002
        /*0012*/ 	.short	0x0010
        /*0014*/ 	.byte	0x00, 0xf5, 0x21, 0x00


	//----- nvinfo : EIATTR_KPARAM_INFO
	.align		4
.L_9:
        /*0018*/ 	.byte	0x04, 0x17
        /*001a*/ 	.short	(.L_11 - .L_10)
.L_10:
        /*001c*/ 	.word	0x00000000
        /*0020*/ 	.short	0x0001
        /*0022*/ 	.short	0x0008
        /*0024*/ 	.byte	0x00, 0xf5, 0x21, 0x00


	//----- nvinfo : EIATTR_KPARAM_INFO
	.align		4
.L_11:
        /*0028*/ 	.byte	0x04, 0x17
        /*002a*/ 	.short	(.L_13 - .L_12)
.L_12:
        /*002c*/ 	.word	0x00000000
        /*0030*/ 	.short	0x0000
        /*0032*/ 	.short	0x0000
        /*0034*/ 	.byte	0x00, 0xf5, 0x21, 0x00


	//----- nvinfo : EIATTR_SPARSE_MMA_MASK
	.align		4
.L_13:
        /*0038*/ 	.byte	0x03, 0x50
        /*003a*/ 	.short	0x0000


	//----- nvinfo : EIATTR_MAXREG_COUNT
	.align		4
        /*003c*/ 	.byte	0x03, 0x1b
        /*003e*/ 	.short	0x00ff


	//----- nvinfo : EIATTR_NUM_BARRIERS
	.align		4
        /*0040*/ 	.byte	0x02, 0x4c
        /*0042*/ 	.byte	0x01
	.zero		1


	//----- nvinfo : EIATTR_MERCURY_ISA_VERSION
	.align		4
        /*0044*/ 	.byte	0x03, 0x5f
        /*0046*/ 	.short	0x0101


	//----- nvinfo : EIATTR_VRC_CTA_INIT_COUNT
	.align		4
        /*0048*/ 	.byte	0x02, 0x4a
	.zero		1
	.zero		1


	//----- nvinfo : EIATTR_EXIT_INSTR_OFFSETS
	.align		4
        /*004c*/ 	.byte	0x04, 0x1c
        /*004e*/ 	.short	(.L_15 - .L_14)


	//   ....[0]....
.L_14:
        /*0050*/ 	.word	0x000013e0


	//----- nvinfo : EIATTR_MAX_THREADS
	.align		4
.L_15:
        /*0054*/ 	.byte	0x04, 0x05
        /*0056*/ 	.short	(.L_17 - .L_16)
.L_16:
        /*0058*/ 	.word	0x00000080
        /*005c*/ 	.word	0x00000001
        /*0060*/ 	.word	0x00000001


	//----- nvinfo : EIATTR_CRS_STACK_SIZE
	.align		4
.L_17:
        /*0064*/ 	.byte	0x04, 0x1e
        /*0066*/ 	.short	(.L_19 - .L_18)
.L_18:
        /*0068*/ 	.word	0x00000000


	//----- nvinfo : EIATTR_CBANK_PARAM_SIZE
	.align		4
.L_19:
        /*006c*/ 	.byte	0x03, 0x19
        /*006e*/ 	.short	0x0018


	//----- nvinfo : EIATTR_PARAM_CBANK
	.align		4
        /*0070*/ 	.byte	0x04, 0x0a
        /*0072*/ 	.short	(.L_21 - .L_20)
	.align		4
.L_20:
        /*0074*/ 	.word	index@(.nv.constant0._Z9matrixMulPfS_S_)
        /*0078*/ 	.short	0x0380
        /*007a*/ 	.short	0x0018


	//----- nvinfo : EIATTR_SW_WAR
	.align		4
.L_21:
        /*007c*/ 	.byte	0x04, 0x36
        /*007e*/ 	.short	(.L_23 - .L_22)
.L_22:
        /*0080*/ 	.word	0x00000008
.L_23:


//--------------------- .nv.callgraph             --------------------------
	.section	.nv.callgraph,"",@"SHT_CUDA_CALLGRAPH"
	.align	4
	.sectionentsize	8
	.align		4
        /*0000*/ 	.word	0x00000000
	.align		4
        /*0004*/ 	.word	0xffffffff
	.align		4
        /*0008*/ 	.word	0x00000000
	.align		4
        /*000c*/ 	.word	0xfffffffe
	.align		4
        /*0010*/ 	.word	0x00000000
	.align		4
        /*0014*/ 	.word	0xfffffffd
	.align		4
        /*0018*/ 	.word	0x00000000
	.align		4
        /*001c*/ 	.word	0xfffffffc


//--------------------- .text._Z9matrixMulPfS_S_  --------------------------
	.section	.text._Z9matrixMulPfS_S_,"ax",@progbits
	.align	128
        .global         _Z9matrixMulPfS_S_
        .type           _Z9matrixMulPfS_S_,@function
        .size           _Z9matrixMulPfS_S_,(.L_x_7 - _Z9matrixMulPfS_S_)
        .other          _Z9matrixMulPfS_S_,@"STO_CUDA_ENTRY STV_DEFAULT"
_Z9matrixMulPfS_S_:
.text._Z9matrixMulPfS_S_:
[----:B------:R-:W-:Y:S01]  /*0000*/  LDC R1, c[0x0][0x37c] ;  /* 0x0000df00ff017b82 */ /* 0x000fe20000000800 */
[----:B------:R-:W0:Y:S07]  /*0010*/  S2R R142, SR_TID.X ;  /* 0x00000000008e7919 */ /* 0x000e2e0000002100 */
[----:B------:R-:W1:Y:S01]  /*0020*/  S2UR UR5, SR_CTAID.Y ;  /* 0x00000000000579c3 */ /* 0x000e620000002600 */
[----:B------:R-:W-:Y:S01]  /*0030*/  UMOV UR4, 0x400 ;  /* 0x0000040000047882 */ /* 0x000fe20000000000 */
[----:B------:R-:W-:Y:S01]  /*0040*/  CS2R R6, SRZ ;  /* 0x0000000000067805 */ /* 0x000fe2000001ff00 */
[----:B------:R-:W2:Y:S01]  /*0050*/  S2R R140, SR_CTAID.X ;  /* 0x00000000008c7919 */ /* 0x000ea20000002500 */
[----:B------:R-:W-:-:S02]  /*0060*/  CS2R R10, SRZ ;  /* 0x00000000000a7805 */ /* 0x000fc4000001ff00 */
[----:B------:R-:W-:Y:S02]  /*0070*/  CS2R R8, SRZ ;  /* 0x0000000000087805 */ /* 0x000fe4000001ff00 */
[----:B------:R-:W-:Y:S02]  /*0080*/  CS2R R14, SRZ ;  /* 0x00000000000e7805 */ /* 0x000fe4000001ff00 */
[----:B------:R-:W-:Y:S01]  /*0090*/  CS2R R12, SRZ ;  /* 0x00000000000c7805 */ /* 0x000fe2000001ff00 */
[----:B------:R-:W3:Y:S01]  /*00a0*/  S2UR UR6, SR_CgaCtaId ;  /* 0x00000000000679c3 */ /* 0x000ee20000008800 */
[----:B------:R-:W-:Y:S02]  /*00b0*/  CS2R R18, SRZ ;  /* 0x0000000000127805 */ /* 0x000fe4000001ff00 */
[----:B------:R-:W-:Y:S02]  /*00c0*/  CS2R R16, SRZ ;  /* 0x0000000000107805 */ /* 0x000fe4000001ff00 */
[----:B------:R-:W-:-:S02]  /*00d0*/  CS2R R22, SRZ ;  /* 0x0000000000167805 */ /* 0x000fc4000001ff00 */
[----:B------:R-:W-:Y:S02]  /*00e0*/  CS2R R20, SRZ ;  /* 0x0000000000147805 */ /* 0x000fe4000001ff00 */
[----:B------:R-:W-:Y:S02]  /*00f0*/  CS2R R26, SRZ ;  /* 0x00000000001a7805 */ /* 0x000fe4000001ff00 */
[----:B------:R-:W-:Y:S02]  /*0100*/  CS2R R24, SRZ ;  /* 0x0000000000187805 */ /* 0x000fe4000001ff00 */
[----:B------:R-:W-:Y:S01]  /*0110*/  CS2R R30, SRZ ;  /* 0x00000000001e7805 */ /* 0x000fe2000001ff00 */
[----:B------:R-:W4:Y:S01]  /*0120*/  LDC.64 R2, c[0x0][0x380] ;  /* 0x0000e000ff027b82 */ /* 0x000f220000000a00 */
[----:B------:R-:W-:Y:S02]  /*0130*/  CS2R R28, SRZ ;  /* 0x00000000001c7805 */ /* 0x000fe4000001ff00 */
[----:B------:R-:W-:-:S02]  /*0140*/  CS2R R34, SRZ ;  /* 0x0000000000227805 */ /* 0x000fc4000001ff00 */
[----:B------:R-:W-:Y:S02]  /*0150*/  CS2R R32, SRZ ;  /* 0x0000000000207805 */ /* 0x000fe4000001ff00 */
[----:B------:R-:W-:Y:S02]  /*0160*/  CS2R R38, SRZ ;  /* 0x0000000000267805 */ /* 0x000fe4000001ff00 */
[----:B------:R-:W-:Y:S02]  /*0170*/  CS2R R36, SRZ ;  /* 0x0000000000247805 */ /* 0x000fe4000001ff00 */
[----:B------:R-:W-:Y:S02]  /*0180*/  CS2R R42, SRZ ;  /* 0x00000000002a7805 */ /* 0x000fe4000001ff00 */
[----:B------:R-:W-:Y:S01]  /*0190*/  CS2R R40, SRZ ;  /* 0x0000000000287805 */ /* 0x000fe2000001ff00 */
[----:B-1----:R-:W-:Y:S01]  /*01a0*/  USHF.L.U32 UR5, UR5, 0x11, URZ ;  /* 0x0000001105057899 */ /* 0x002fe200080006ff */
[----:B------:R-:W-:-:S02]  /*01b0*/  CS2R R46, SRZ ;  /* 0x00000000002e7805 */ /* 0x000fc4000001ff00 */
[----:B------:R-:W-:Y:S02]  /*01c0*/  CS2R R44, SRZ ;  /* 0x00000000002c7805 */ /* 0x000fe4000001ff00 */
[----:B------:R-:W-:Y:S02]  /*01d0*/  CS2R R50, SRZ ;  /* 0x0000000000327805 */ /* 0x000fe4000001ff00 */
[----:B------:R-:W-:Y:S02]  /*01e0*/  CS2R R48, SRZ ;  /* 0x0000000000307805 */ /* 0x000fe4000001ff00 */
[----:B------:R-:W-:Y:S02]  /*01f0*/  CS2R R54, SRZ ;  /* 0x0000000000367805 */ /* 0x000fe4000001ff00 */
[----:B------:R-:W-:Y:S02]  /*0200*/  CS2R R52, SRZ ;  /* 0x0000000000347805 */ /* 0x000fe4000001ff00 */
[----:B0-----:R-:W-:Y:S01]  /*0210*/  SHF.R.U32.HI R0, RZ, 0x2, R142 ;  /* 0x00000002ff007819 */ /* 0x001fe2000001168e */
[----:B---3--:R-:W-:Y:S01]  /*0220*/  ULEA UR4, UR6, UR4, 0x18 ;  /* 0x0000000406047291 */ /* 0x008fe2000f8ec0ff */
[----:B------:R-:W-:-:S02]  /*0230*/  SHF.L.U32 R145, R142, 0x2, RZ ;  /* 0x000000028e917819 */ /* 0x000fc400000006ff */
[----:B------:R-:W-:Y:S02]  /*0240*/  CS2R R58, SRZ ;  /* 0x00000000003a7805 */ /* 0x000fe4000001ff00 */
[----:B------:R-:W-:Y:S02]  /*0250*/  SHF.L.U32 R4, R0, 0xa, RZ ;  /* 0x0000000a00047819 */ /* 0x000fe400000006ff */
[----:B------:R-:W-:Y:S02]  /*0260*/  CS2R R56, SRZ ;  /* 0x0000000000387805 */ /* 0x000fe4000001ff00 */
[----:B------:R-:W-:Y:S02]  /*0270*/  SHF.L.U32 R132, R142, 0x1, RZ ;  /* 0x000000018e847819 */ /* 0x000fe400000006ff */
[----:B------:R-:W-:Y:S02]  /*0280*/  CS2R R62, SRZ ;  /* 0x00000000003e7805 */ /* 0x000fe4000001ff00 */
[----:B------:R-:W-:-:S02]  /*0290*/  LOP3.LUT R4, R4, UR5, RZ, 0xfc, !PT ;  /* 0x0000000504047c12 */ /* 0x000fc4000f8efcff */
[----:B------:R-:W-:Y:S02]  /*02a0*/  CS2R R60, SRZ ;  /* 0x00000000003c7805 */ /* 0x000fe4000001ff00 */
[----:B------:R-:W-:Y:S02]  /*02b0*/  SHF.L.U32 R133, R142, 0x4, RZ ;  /* 0x000000048e857819 */ /* 0x000fe400000006ff */
[----:B------:R-:W-:Y:S02]  /*02c0*/  CS2R R66, SRZ ;  /* 0x0000000000427805 */ /* 0x000fe4000001ff00 */
[----:B------:R-:W-:Y:S02]  /*02d0*/  LOP3.LUT R5, R4, 0xc, R145, 0xf8, !PT ;  /* 0x0000000c04057812 */ /* 0x000fe400078ef891 */
[----:B------:R-:W-:Y:S02]  /*02e0*/  CS2R R64, SRZ ;  /* 0x0000000000407805 */ /* 0x000fe4000001ff00 */
[----:B------:R-:W-:-:S02]  /*02f0*/  LOP3.LUT R141, R132, 0x38, RZ, 0xc0, !PT ;  /* 0x00000038848d7812 */ /* 0x000fc400078ec0ff */
[----:B------:R-:W-:Y:S02]  /*0300*/  CS2R R70, SRZ ;  /* 0x0000000000467805 */ /* 0x000fe4000001ff00 */
[----:B------:R-:W-:Y:S01]  /*0310*/  LOP3.LUT R133, R133, 0x30, RZ, 0xe2, !PT ;  /* 0x0000003085857812 */ /* 0x000fe200078ee2ff */
[----:B----4-:R-:W-:Y:S01]  /*0320*/  IMAD.WIDE.U32 R2, R5, 0x4, R2 ;  /* 0x0000000405027825 */ /* 0x010fe200078e0002 */
[----:B------:R-:W-:Y:S02]  /*0330*/  LOP3.LUT R132, R132, 0x40, RZ, 0xc0, !PT ;  /* 0x0000004084847812 */ /* 0x000fe400078ec0ff */
[----:B------:R-:W-:Y:S02]  /*0340*/  CS2R R4, SRZ ;  /* 0x0000000000047805 */ /* 0x000fe4000001ff00 */
[----:B------:R-:W-:Y:S02]  /*0350*/  LEA R133, R0, R133, 0x6 ;  /* 0x0000008500857211 */ /* 0x000fe400078e30ff */
[----:B------:R-:W-:-:S02]  /*0360*/  CS2R R68, SRZ ;  /* 0x0000000000447805 */ /* 0x000fc4000001ff00 */
[----:B------:R-:W-:Y:S02]  /*0370*/  LOP3.LUT R141, R141, 0x40, R142, 0xf8, !PT ;  /* 0x000000408d8d7812 */ /* 0x000fe400078ef88e */
[----:B------:R-:W-:Y:S02]  /*0380*/  CS2R R74, SRZ ;  /* 0x00000000004a7805 */ /* 0x000fe4000001ff00 */
[----:B------:R-:W-:Y:S02]  /*0390*/  LOP3.LUT R143, R132, 0xc, R145, 0xf8, !PT ;  /* 0x0000000c848f7812 */ /* 0x000fe400078ef891 */
[----:B------:R-:W-:Y:S02]  /*03a0*/  CS2R R72, SRZ ;  /* 0x0000000000487805 */ /* 0x000fe4000001ff00 */
[----:B------:R-:W-:Y:S02]  /*03b0*/  CS2R R78, SRZ ;  /* 0x00000000004e7805 */ /* 0x000fe4000001ff00 */
[----:B------:R-:W-:-:S02]  /*03c0*/  CS2R R76, SRZ ;  /* 0x00000000004c7805 */ /* 0x000fc4000001ff00 */
[----:B------:R-:W-:Y:S02]  /*03d0*/  CS2R R82, SRZ ;  /* 0x0000000000527805 */ /* 0x000fe4000001ff00 */
[----:B------:R-:W-:Y:S02]  /*03e0*/  CS2R R80, SRZ ;  /* 0x0000000000507805 */ /* 0x000fe4000001ff00 */
[----:B------:R-:W-:Y:S02]  /*03f0*/  CS2R R86, SRZ ;  /* 0x0000000000567805 */ /* 0x000fe4000001ff00 */
        /* <DEDUP_REMOVED lines=23> */
[----:B------:R-:W-:Y:S01]  /*0570*/  SHF.R.U32.HI R142, RZ, 0x5, R142 ;  /* 0x00000005ff8e7819 */ /* 0x000fe2000001168e */
[----:B------:R-:W0:Y:S01]  /*0580*/  LDCU.64 UR10, c[0x0][0x358] ;  /* 0x00006b00ff0a77ac */ /* 0x000e220008000a00 */
[----:B------:R-:W-:Y:S02]  /*0590*/  LOP3.LUT R145, R145, 0x7c, RZ, 0xc0, !PT ;  /* 0x0000007c91917812 */ /* 0x000fe400078ec0ff */
[----:B------:R-:W-:Y:S01]  /*05a0*/  IADD3 R144, PT, PT, R133, UR4, RZ ;  /* 0x0000000485907c10 */ /* 0x000fe2000fffe0ff */
[----:B--2---:R-:W-:-:S06]  /*05b0*/  UMOV UR4, URZ ;  /* 0x000000ff00047c82 */ /* 0x004fcc0008000000 */
.L_x_5:
[----:B------:R-:W-:Y:S01]  /*05c0*/  BSSY.RECONVERGENT B0, `(.L_x_0) ;  /* 0x000000f000007945 */ /* 0x000fe20003800200 */
[----:B------:R-:W-:Y:S02]  /*05d0*/  MOV R136, R144 ;  /* 0x0000009000887202 */ /* 0x000fe40000000f00 */
[----:B------:R-:W-:Y:S02]  /*05e0*/  MOV R138, R2 ;  /* 0x00000002008a7202 */ /* 0x000fe40000000f00 */
[----:B------:R-:W-:Y:S02]  /*05f0*/  MOV R139, R3 ;  /* 0x00000003008b7202 */ /* 0x000fe40000000f00 */
[----:B------:R-:W-:-:S07]  /*0600*/  MOV R137, R0 ;  /* 0x0000000000897202 */ /* 0x000fce0000000f00 */
.L_x_1:
[----:B------:R-:W-:Y:S02]  /*0610*/  MOV R132, R138 ;  /* 0x0000008a00847202 */ /* 0x000fe40000000f00 */
[----:B------:R-:W-:-:S06]  /*0620*/  MOV R133, R139 ;  /* 0x0000008b00857202 */ /* 0x000fcc0000000f00 */
[----:B0-----:R-:W2:Y:S01]  /*0630*/  LDG.E.128 R132, desc[UR10][R132.64] ;  /* 0x0000000a84847981 */ /* 0x001ea2000c1e1d00 */
[C---:B------:R-:W-:Y:S02]  /*0640*/  ISETP.GE.U32.AND P0, PT, R137.reuse, 0x60, PT ;  /* 0x000000608900780c */ /* 0x040fe40003f06070 */
[----:B------:R-:W-:Y:S02]  /*0650*/  IADD3 R138, P1, PT, R138, 0x20000, RZ ;  /* 0x000200008a8a7810 */ /* 0x000fe40007f3e0ff */
[----:B------:R-:W-:Y:S02]  /*0660*/  IADD3 R137, PT, PT, R137, 0x20, RZ ;  /* 0x0000002089897810 */ /* 0x000fe40007ffe0ff */
[----:B------:R-:W-:Y:S01]  /*0670*/  IADD3.X R139, PT, PT, RZ, R139, RZ, P1, !PT ;  /* 0x0000008bff8b7210 */ /* 0x000fe20000ffe4ff */
[----:B--2---:R0:W-:Y:S02]  /*0680*/  STS.128 [R136], R132 ;  /* 0x0000008488007388 */ /* 0x0041e40000000c00 */
[----:B0-----:R-:W-:-:S04]  /*0690*/  IADD3 R136, PT, PT, R136, 0x800, RZ ;  /* 0x0000080088887810 */ /* 0x001fc80007ffe0ff */
[----:B------:R-:W-:Y:S05]  /*06a0*/  @!P0 BRA `(.L_x_1) ;  /* 0xfffffffc00d88947 */ /* 0x000fea000383ffff */
[----:B------:R-:W-:Y:S05]  /*06b0*/  BSYNC.RECONVERGENT B0 ;  /* 0x0000000000007941 */ /* 0x000fea0003800200 */
.L_x_0:
[----:B------:R-:W0:Y:S01]  /*06c0*/  S2UR UR8, SR_CgaCtaId ;  /* 0x00000000000879c3 */ /* 0x000e220000008800 */
[----:B------:R-:W-:Y:S01]  /*06d0*/  UMOV UR7, 0x400 ;  /* 0x0000040000077882 */ /* 0x000fe20000000000 */
[----:B------:R-:W-:Y:S01]  /*06e0*/  BSSY.RECONVERGENT B0, `(.L_x_2) ;  /* 0x0000010000007945 */ /* 0x000fe20003800200 */
[----:B------:R-:W-:Y:S01]  /*06f0*/  UIADD3 UR6, UPT, UPT, UR7, 0x2000, URZ ;  /* 0x0000200007067890 */ /* 0x000fe2000fffe0ff */
[----:B------:R-:W-:Y:S02]  /*0700*/  MOV R136, R142 ;  /* 0x0000008e00887202 */ /* 0x000fe40000000f00 */
[----:B------:R-:W-:Y:S01]  /*0710*/  LEA R139, R140, R145, 0x7 ;  /* 0x000000918c8b7211 */ /* 0x000fe200078e38ff */
[----:B0-----:R-:W-:-:S12]  /*0720*/  ULEA UR6, UR8, UR6, 0x18 ;  /* 0x0000000608067291 */ /* 0x001fd8000f8ec0ff */
.L_x_3:
[----:B0-----:R-:W0:Y:S01]  /*0730*/  LDC.64 R132, c[0x0][0x388] ;  /* 0x0000e200ff847b82 */ /* 0x001e220000000a00 */
[----:B------:R-:W-:-:S04]  /*0740*/  IADD3 R134, PT, PT, R136, UR4, RZ ;  /* 0x0000000488867c10 */ /* 0x000fc8000fffe0ff */
[----:B------:R-:W-:-:S05]  /*0750*/  LEA R135, R134, R139, 0xa ;  /* 0x0000008b86877211 */ /* 0x000fca00078e50ff */
[----:B0-----:R-:W-:-:S06]  /*0760*/  IMAD.WIDE R132, R135, 0x4, R132 ;  /* 0x0000000487847825 */ /* 0x001fcc00078e0284 */
[----:B------:R-:W2:Y:S01]  /*0770*/  LDG.E.128 R132, desc[UR10][R132.64] ;  /* 0x0000000a84847981 */ /* 0x000ea2000c1e1d00 */
[C---:B------:R-:W-:Y:S02]  /*0780*/  LEA R137, R136.reuse, R145, 0x7 ;  /* 0x0000009188897211 */ /* 0x040fe400078e38ff */
[C---:B------:R-:W-:Y:S02]  /*0790*/  ISETP.GE.U32.AND P0, PT, R136.reuse, 0xc, PT ;  /* 0x0000000c8800780c */ /* 0x040fe40003f06070 */
[----:B------:R-:W-:Y:S02]  /*07a0*/  LEA R137, R137, UR6, 0x2 ;  /* 0x0000000689897c11 */ /* 0x000fe4000f8e10ff */
[----:B------:R-:W-:-:S03]  /*07b0*/  IADD3 R136, PT, PT, R136, 0x4, RZ ;  /* 0x0000000488887810 */ /* 0x000fc60007ffe0ff */
[----:B--2---:R0:W-:Y:S06]  /*07c0*/  STS.128 [R137], R132 ;  /* 0x0000008489007388 */ /* 0x0041ec0000000c00 */
[----:B------:R-:W-:Y:S05]  /*07d0*/  @!P0 BRA `(.L_x_3) ;  /* 0xfffffffc00d48947 */ /* 0x000fea000383ffff */
[----:B------:R-:W-:Y:S05]  /*07e0*/  BSYNC.RECONVERGENT B0 ;  /* 0x0000000000007941 */ /* 0x000fea0003800200 */
.L_x_2:
[----:B------:R-:W-:Y:S01]  /*07f0*/  BAR.SYNC.DEFER_BLOCKING 0x0 ;  /* 0x0000000000007b1d */ /* 0x000fe20000010000 */
[----:B------:R-:W-:Y:S01]  /*0800*/  HFMA2 R146, -RZ, RZ, 0, 0 ;  /* 0x00000000ff927431 */ /* 0x000fe200000001ff */
[----:B------:R-:W-:-:S12]  /*0810*/  ULEA UR7, UR8, UR7, 0x18 ;  /* 0x0000000708077291 */ /* 0x000fd8000f8ec0ff */
.L_x_4:
[----:B0-----:R-:W-:Y:S02]  /*0820*/  LEA R132, R141, R146, 0x4 ;  /* 0x000000928d847211 */ /* 0x001fe400078e20ff */
[----:B------:R-:W-:Y:S02]  /*0830*/  LEA R156, R146, R143, 0x7 ;  /* 0x0000008f929c7211 */ /* 0x000fe400078e38ff */
[----:B------:R-:W-:Y:S02]  /*0840*/  LEA R147, R132, UR7, 0x2 ;  /* 0x0000000784937c11 */ /* 0x000fe4000f8e10ff */
[----:B------:R-:W-:Y:S02]  /*0850*/  LEA R156, R156, UR6, 0x2 ;  /* 0x000000069c9c7c11 */ /* 0x000fe4000f8e10ff */
[----:B------:R-:W-:Y:S01]  /*0860*/  IADD3 R146, PT, PT, R146, 0x1, RZ ;  /* 0x0000000192927810 */ /* 0x000fe20007ffe0ff */
[----:B------:R-:W-:Y:S03]  /*0870*/  LDS R148, [R147] ;  /* 0x0000000093947984 */ /* 0x000fe60000000800 */
[----:B------:R-:W-:Y:S01]  /*0880*/  ISETP.NE.AND P0, PT, R146, 0x10, PT ;  /* 0x000000109200780c */ /* 0x000fe20003f05270 */
[----:B------:R-:W0:Y:S04]  /*0890*/  LDS.128 R136, [R156] ;  /* 0x000000009c887984 */ /* 0x000e280000000c00 */
[----:B------:R-:W1:Y:S04]  /*08a0*/  LDS R149, [R147+0x40] ;  /* 0x0000400093957984 */ /* 0x000e680000000800 */
[----:B------:R-:W2:Y:S04]  /*08b0*/  LDS R150, [R147+0x80] ;  /* 0x0000800093967984 */ /* 0x000ea80000000800 */
[----:B------:R-:W3:Y:S04]  /*08c0*/  LDS R151, [R147+0xc0] ;  /* 0x0000c00093977984 */ /* 0x000ee80000000800 */
[----:B------:R-:W4:Y:S04]  /*08d0*/  LDS R152, [R147+0x100] ;  /* 0x0001000093987984 */ /* 0x000f280000000800 */
[----:B------:R-:W5:Y:S04]  /*08e0*/  LDS R153, [R147+0x140] ;  /* 0x0001400093997984 */ /* 0x000f680000000800 */
[----:B------:R-:W5:Y:S04]  /*08f0*/  LDS R154, [R147+0x180] ;  /* 0x00018000939a7984 */ /* 0x000f680000000800 */
[----:B------:R-:W5:Y:S04]  /*0900*/  LDS R155, [R147+0x1c0] ;  /* 0x0001c000939b7984 */ /* 0x000f680000000800 */
[----:B------:R-:W5:Y:S01]  /*0910*/  LDS.128 R132, [R156+0x40] ;  /* 0x000040009c847984 */ /* 0x000f620000000c00 */
[C---:B0-----:R-:W-:Y:S01]  /*0920*/  FFMA R128, R148.reuse, R136, R128 ;  /* 0x0000008894807223 */ /* 0x041fe20000000080 */
[C---:B------:R-:W-:Y:S01]  /*0930*/  FFMA R129, R148.reuse, R137, R129 ;  /* 0x0000008994817223 */ /* 0x040fe20000000081 */
[C---:B------:R-:W-:Y:S01]  /*0940*/  FFMA R130, R148.reuse, R138, R130 ;  /* 0x0000008a94827223 */ /* 0x040fe20000000082 */
[----:B------:R-:W-:Y:S01]  /*0950*/  FFMA R131, R148, R139, R131 ;  /* 0x0000008b94837223 */ /* 0x000fe20000000083 */
[C---:B-1----:R-:W-:Y:S01]  /*0960*/  FFMA R112, R149.reuse, R136, R112 ;  /* 0x0000008895707223 */ /* 0x042fe20000000070 */
[C---:B------:R-:W-:Y:S01]  /*0970*/  FFMA R113, R149.reuse, R137, R113 ;  /* 0x0000008995717223 */ /* 0x040fe20000000071 */
[C---:B------:R-:W-:Y:S01]  /*0980*/  FFMA R114, R149.reuse, R138, R114 ;  /* 0x0000008a95727223 */ /* 0x040fe20000000072 */
[----:B------:R-:W-:Y:S01]  /*0990*/  FFMA R115, R149, R139, R115 ;  /* 0x0000008b95737223 */ /* 0x000fe20000000073 */
[C---:B--2---:R-:W-:Y:S01]  /*09a0*/  FFMA R96, R150.reuse, R136, R96 ;  /* 0x0000008896607223 */ /* 0x044fe20000000060 */
[C---:B------:R-:W-:Y:S01]  /*09b0*/  FFMA R97, R150.reuse, R137, R97 ;  /* 0x0000008996617223 */ /* 0x040fe20000000061 */
[C---:B------:R-:W-:Y:S01]  /*09c0*/  FFMA R98, R150.reuse, R138, R98 ;  /* 0x0000008a96627223 */ /* 0x040fe20000000062 */
[----:B------:R-:W-:Y:S01]  /*09d0*/  FFMA R99, R150, R139, R99 ;  /* 0x0000008b96637223 */ /* 0x000fe20000000063 */
[C---:B---3--:R-:W-:Y:S01]  /*09e0*/  FFMA R80, R151.reuse, R136, R80 ;  /* 0x0000008897507223 */ /* 0x048fe20000000050 */
[C---:B------:R-:W-:Y:S01]  /*09f0*/  FFMA R81, R151.reuse, R137, R81 ;  /* 0x0000008997517223 */ /* 0x040fe20000000051 */
[C---:B------:R-:W-:Y:S01]  /*0a00*/  FFMA R82, R151.reuse, R138, R82 ;  /* 0x0000008a97527223 */ /* 0x040fe20000000052 */
[----:B------:R-:W-:Y:S01]  /*0a10*/  FFMA R83, R151, R139, R83 ;  /* 0x0000008b97537223 */ /* 0x000fe20000000053 */
[C---:B----4-:R-:W-:Y:S01]  /*0a20*/  FFMA R64, R152.reuse, R136, R64 ;  /* 0x0000008898407223 */ /* 0x050fe20000000040 */
[C---:B------:R-:W-:Y:S01]  /*0a30*/  FFMA R65, R152.reuse, R137, R65 ;  /* 0x0000008998417223 */ /* 0x040fe20000000041 */
[C---:B------:R-:W-:Y:S01]  /*0a40*/  FFMA R66, R152.reuse, R138, R66 ;  /* 0x0000008a98427223 */ /* 0x040fe20000000042 */
[----:B------:R-:W-:Y:S01]  /*0a50*/  FFMA R67, R152, R139, R67 ;  /* 0x0000008b98437223 */ /* 0x000fe20000000043 */
[C---:B-----5:R-:W-:Y:S01]  /*0a60*/  FFMA R48, R153.reuse, R136, R48 ;  /* 0x0000008899307223 */ /* 0x060fe20000000030 */
[C---:B------:R-:W-:Y:S01]  /*0a70*/  FFMA R49, R153.reuse, R137, R49 ;  /* 0x0000008999317223 */ /* 0x040fe20000000031 */
[C---:B------:R-:W-:Y:S01]  /*0a80*/  FFMA R50, R153.reuse, R138, R50 ;  /* 0x0000008a99327223 */ /* 0x040fe20000000032 */
[----:B------:R-:W-:Y:S01]  /*0a90*/  FFMA R51, R153, R139, R51 ;  /* 0x0000008b99337223 */ /* 0x000fe20000000033 */
[C---:B------:R-:W-:Y:S01]  /*0aa0*/  FFMA R32, R154.reuse, R136, R32 ;  /* 0x000000889a207223 */ /* 0x040fe20000000020 */
[C---:B------:R-:W-:Y:S01]  /*0ab0*/  FFMA R33, R154.reuse, R137, R33 ;  /* 0x000000899a217223 */ /* 0x040fe20000000021 */
[C---:B------:R-:W-:Y:S01]  /*0ac0*/  FFMA R34, R154.reuse, R138, R34 ;  /* 0x0000008a9a227223 */ /* 0x040fe20000000022 */
[----:B------:R-:W-:Y:S01]  /*0ad0*/  FFMA R35, R154, R139, R35 ;  /* 0x0000008b9a237223 */ /* 0x000fe20000000023 */
[C---:B------:R-:W-:Y:S01]  /*0ae0*/  FFMA R16, R155.reuse, R136, R16 ;  /* 0x000000889b107223 */ /* 0x040fe20000000010 */
[C---:B------:R-:W-:Y:S01]  /*0af0*/  FFMA R17, R155.reuse, R137, R17 ;  /* 0x000000899b117223 */ /* 0x040fe20000000011 */
[C---:B------:R-:W-:Y:S01]  /*0b00*/  FFMA R18, R155.reuse, R138, R18 ;  /* 0x0000008a9b127223 */ /* 0x040fe20000000012 */
[----:B------:R-:W-:Y:S01]  /*0b10*/  FFMA R19, R155, R139, R19 ;  /* 0x0000008b9b137223 */ /* 0x000fe20000000013 */
[-C--:B------:R-:W-:Y:S01]  /*0b20*/  FFMA R124, R148, R132.reuse, R124 ;  /* 0x00000084947c7223 */ /* 0x080fe2000000007c */
[-C--:B------:R-:W-:Y:S01]  /*0b30*/  FFMA R108, R149, R132.reuse, R108 ;  /* 0x00000084956c7223 */ /* 0x080fe2000000006c */
[-C--:B------:R-:W-:Y:S01]  /*0b40*/  FFMA R92, R150, R132.reuse, R92 ;  /* 0x00000084965c7223 */ /* 0x080fe2000000005c */
[-C--:B------:R-:W-:Y:S01]  /*0b50*/  FFMA R76, R151, R132.reuse, R76 ;  /* 0x00000084974c7223 */ /* 0x080fe2000000004c */
[-C--:B------:R-:W-:Y:S01]  /*0b60*/  FFMA R60, R152, R132.reuse, R60 ;  /* 0x00000084983c7223 */ /* 0x080fe2000000003c */
[-C--:B------:R-:W-:Y:S01]  /*0b70*/  FFMA R44, R153, R132.reuse, R44 ;  /* 0x00000084992c7223 */ /* 0x080fe2000000002c */
[-C--:B------:R-:W-:Y:S01]  /*0b80*/  FFMA R28, R154, R132.reuse, R28 ;  /* 0x000000849a1c7223 */ /* 0x080fe2000000001c */
        /* <DEDUP_REMOVED lines=25> */
[----:B------:R-:W0:Y:S04]  /*0d20*/  LDS.128 R136, [R156+0x80] ;  /* 0x000080009c887984 */ /* 0x000e280000000c00 */
[----:B------:R-:W1:Y:S01]  /*0d30*/  LDS.128 R132, [R156+0xc0] ;  /* 0x0000c0009c847984 */ /* 0x000e620000000c00 */
[-C--:B0-----:R-:W-:Y:S01]  /*0d40*/  FFMA R120, R148, R136.reuse, R120 ;  /* 0x0000008894787223 */ /* 0x081fe20000000078 */
        /* <DEDUP_REMOVED lines=31> */
[-C--:B-1----:R-:W-:Y:S01]  /*0f40*/  FFMA R116, R148, R132.reuse, R116 ;  /* 0x0000008494747223 */ /* 0x082fe20000000074 */
        /* <DEDUP_REMOVED lines=31> */
[----:B------:R-:W-:Y:S06]  /*1140*/  @P0 BRA `(.L_x_4) ;  /* 0xfffffff400b40947 */ /* 0x000fec000383ffff */
[----:B------:R-:W-:Y:S01]  /*1150*/  BAR.SYNC.DEFER_BLOCKING 0x0 ;  /* 0x0000000000007b1d */ /* 0x000fe20000010000 */
[----:B------:R-:W-:-:S04]  /*1160*/  UIADD3 UR4, UPT, UPT, UR4, 0x10, URZ ;  /* 0x0000001004047890 */ /* 0x000fc8000fffe0ff */
[----:B------:R-:W-:-:S09]  /*1170*/  UISETP.GE.U32.AND UP0, UPT, UR4, 0x400, UPT ;  /* 0x000004000400788c */ /* 0x000fd2000bf06070 */
[----:B------:R-:W-:Y:S05]  /*1180*/  BRA.U !UP0, `(.L_x_5) ;  /* 0xfffffff5080c7547 */ /* 0x000fea000b83ffff */
[----:B------:R-:W0:Y:S01]  /*1190*/  LDC.64 R2, c[0x0][0x390] ;  /* 0x0000e400ff027b82 */ /* 0x000e220000000a00 */
[----:B------:R-:W-:Y:S02]  /*11a0*/  LEA R140, R140, R143, 0x7 ;  /* 0x0000008f8c8c7211 */ /* 0x000fe400078e38ff */
[----:B------:R-:W-:-:S04]  /*11b0*/  LEA R141, R141, UR5, 0xa ;  /* 0x000000058d8d7c11 */ /* 0x000fc8000f8e50ff */
[----:B------:R-:W-:-:S05]  /*11c0*/  IADD3 R141, PT, PT, R140, R141, RZ ;  /* 0x0000008d8c8d7210 */ /* 0x000fca0007ffe0ff */
[----:B0-----:R-:W-:-:S05]  /*11d0*/  IMAD.WIDE R2, R141, 0x4, R2 ;  /* 0x000000048d027825 */ /* 0x001fca00078e0202 */
[----:B------:R-:W-:Y:S04]  /*11e0*/  STG.E.128 desc[UR10][R2.64], R128 ;  /* 0x0000008002007986 */ /* 0x000fe8000c101d0a */
        /* <DEDUP_REMOVED lines=30> */
[----:B------:R-:W-:Y:S01]  /*13d0*/  STG.E.128 desc[UR10][R2.64+0x70c0], R4 ;  /* 0x0070c00402007986 */ /* 0x000fe2000c101d0a */
[----:B------:R-:W-:Y:S05]  /*13e0*/  EXIT ;  /* 0x000000000000794d */ /* 0x000fea0003800000 */
.L_x_6:
[----:B------:R-:W-:-:S00]  /*13f0*/  BRA `(.L_x_6) ;  /* 0xfffffffc00fc7947 */ /* 0x000fc0000383ffff */
[----:B------:R-:W-:-:S00]  /*1400*/  NOP ;  /* 0x0000000000007918 */ /* 0x000fc00000000000 */
[----:B------:R-:W-:-:S00]  /*1410*/  NOP ;  /* 0x0000000000007918 */ /* 0x000fc00000000000 */
[----:B------:R-:W-:-:S00]  /*1420*/  NOP ;  /* 0x0000000000007918 */ /* 0x000fc00000000000 */
[----:B------:R-:W-:-:S00]  /*1430*/  NOP ;  /* 0x0000000000007918 */ /* 0x000fc00000000000 */
[----:B------:R-:W-:-:S00]  /*1440*/  NOP ;  /* 0x0000000000007918 */ /* 0x000fc00000000000 */
[----:B------:R-:W-:-:S00]  /*1450*/  NOP ;  /* 0x0000000000007918 */ /* 0x000fc00000000000 */
[----:B------:R-:W-:-:S00]  /*1460*/  NOP ;  /* 0x0000000000007918 */ /* 0x000fc00000000000 */
[----:B------:R-:W-:-:S00]  /*1470*/  NOP ;  /* 0x0000000000007918 */ /* 0x000fc00000000000 */
.L_x_7:


//--------------------- .nv.shared._Z9matrixMulPfS_S_ --------------------------
	.section	.nv.shared._Z9matrixMulPfS_S_,"aw",@nobits
	.sectionflags	@""
	.align	4
.nv.shared._Z9matrixMulPfS_S_:
	.zero		17408


//--------------------- .nv.shared.reserved.0     --------------------------
	.section	.nv.shared.reserved.0,"aw",@nobits
	.weak		__nv_reservedSMEM_offset_0_alias
	.size		__nv_reservedSMEM_offset_0_alias, 0, 64
	.other		__nv_reservedSMEM_offset_0_alias,@"STO_CUDA_RESERVED_SHARED STV_DEFAULT"
__nv_reservedSMEM_offset_0_alias:
	.zero		0
	.zero		64


//--------------------- .nv.constant0._Z9matrixMulPfS_S_ --------------------------
	.section	.nv.constant0._Z9matrixMulPfS_S_,"a",@progbits
	.sectionflags	@""
	.align	4
.nv.constant0._Z9matrixMulPfS_S_:
	.zero		920


//--------------------- SYMBOLS --------------------------

	.type		.nv.reservedSmem.offset0,@object
	.size		.nv.reservedSmem.offset0,0x4
	.type		.nv.reservedSmem.cap,@object
	.size		.nv.reservedSmem.cap,0x4
